//
// Generated by NVIDIA NVVM Compiler
//
// Compiler Build ID: CL-36424714
// Cuda compilation tools, release 13.0, V13.0.88
// Based on NVVM 20.0.0
//

.version 9.0
.target sm_100
.address_size 64

	// .globl	_Z17vector_sum_kernelPiiS_

.visible .entry _Z17vector_sum_kernelPiiS_(
	.param .u64 .ptr .align 1 _Z17vector_sum_kernelPiiS__param_0,
	.param .u32 _Z17vector_sum_kernelPiiS__param_1,
	.param .u64 .ptr .align 1 _Z17vector_sum_kernelPiiS__param_2
)
{
	.reg .pred 	%p<10>;
	.reg .b32 	%r<92>;
	.reg .b64 	%rd<18>;

	ld.param.u64 	%rd9, [_Z17vector_sum_kernelPiiS__param_0];
	ld.param.u32 	%r26, [_Z17vector_sum_kernelPiiS__param_1];
	ld.param.u64 	%rd10, [_Z17vector_sum_kernelPiiS__param_2];
	cvta.to.global.u64 	%rd1, %rd10;
	cvta.to.global.u64 	%rd2, %rd9;
	setp.lt.s32 	%p1, %r26, 1;
	@%p1 bra 	$L__BB0_13;
	ld.global.u32 	%r84, [%rd1];
	and.b32  	%r2, %r26, 15;
	setp.lt.u32 	%p2, %r26, 16;
	mov.b32 	%r87, 0;
	@%p2 bra 	$L__BB0_4;
	and.b32  	%r87, %r26, 2147483632;
	neg.s32 	%r82, %r87;
	add.s64 	%rd16, %rd2, 32;
$L__BB0_3:
	.pragma "nounroll";
	ld.global.u32 	%r28, [%rd16+-32];
	add.s32 	%r29, %r84, %r28;
	st.global.u32 	[%rd1], %r29;
	ld.global.u32 	%r30, [%rd16+-28];
	add.s32 	%r31, %r29, %r30;
	st.global.u32 	[%rd1], %r31;
	ld.global.u32 	%r32, [%rd16+-24];
	add.s32 	%r33, %r31, %r32;
	st.global.u32 	[%rd1], %r33;
	ld.global.u32 	%r34, [%rd16+-20];
	add.s32 	%r35, %r33, %r34;
	st.global.u32 	[%rd1], %r35;
	ld.global.u32 	%r36, [%rd16+-16];
	add.s32 	%r37, %r35, %r36;
	st.global.u32 	[%rd1], %r37;
	ld.global.u32 	%r38, [%rd16+-12];
	add.s32 	%r39, %r37, %r38;
	st.global.u32 	[%rd1], %r39;
	ld.global.u32 	%r40, [%rd16+-8];
	add.s32 	%r41, %r39, %r40;
	st.global.u32 	[%rd1], %r41;
	ld.global.u32 	%r42, [%rd16+-4];
	add.s32 	%r43, %r41, %r42;
	st.global.u32 	[%rd1], %r43;
	ld.global.u32 	%r44, [%rd16];
	add.s32 	%r45, %r43, %r44;
	st.global.u32 	[%rd1], %r45;
	ld.global.u32 	%r46, [%rd16+4];
	add.s32 	%r47, %r45, %r46;
	st.global.u32 	[%rd1], %r47;
	ld.global.u32 	%r48, [%rd16+8];
	add.s32 	%r49, %r47, %r48;
	st.global.u32 	[%rd1], %r49;
	ld.global.u32 	%r50, [%rd16+12];
	add.s32 	%r51, %r49, %r50;
	st.global.u32 	[%rd1], %r51;
	ld.global.u32 	%r52, [%rd16+16];
	add.s32 	%r53, %r51, %r52;
	st.global.u32 	[%rd1], %r53;
	ld.global.u32 	%r54, [%rd16+20];
	add.s32 	%r55, %r53, %r54;
	st.global.u32 	[%rd1], %r55;
	ld.global.u32 	%r56, [%rd16+24];
	add.s32 	%r57, %r55, %r56;
	st.global.u32 	[%rd1], %r57;
	ld.global.u32 	%r58, [%rd16+28];
	add.s32 	%r84, %r57, %r58;
	st.global.u32 	[%rd1], %r84;
	add.s32 	%r82, %r82, 16;
	add.s64 	%rd16, %rd16, 64;
	setp.ne.s32 	%p3, %r82, 0;
	@%p3 bra 	$L__BB0_3;
$L__BB0_4:
	setp.eq.s32 	%p4, %r2, 0;
	@%p4 bra 	$L__BB0_13;
	and.b32  	%r11, %r26, 7;
	setp.lt.u32 	%p5, %r2, 8;
	@%p5 bra 	$L__BB0_7;
	mul.wide.u32 	%rd11, %r87, 4;
	add.s64 	%rd12, %rd2, %rd11;
	ld.global.u32 	%r59, [%rd12];
	add.s32 	%r60, %r84, %r59;
	st.global.u32 	[%rd1], %r60;
	ld.global.u32 	%r61, [%rd12+4];
	add.s32 	%r62, %r60, %r61;
	st.global.u32 	[%rd1], %r62;
	ld.global.u32 	%r63, [%rd12+8];
	add.s32 	%r64, %r62, %r63;
	st.global.u32 	[%rd1], %r64;
	ld.global.u32 	%r65, [%rd12+12];
	add.s32 	%r66, %r64, %r65;
	st.global.u32 	[%rd1], %r66;
	ld.global.u32 	%r67, [%rd12+16];
	add.s32 	%r68, %r66, %r67;
	st.global.u32 	[%rd1], %r68;
	ld.global.u32 	%r69, [%rd12+20];
	add.s32 	%r70, %r68, %r69;
	st.global.u32 	[%rd1], %r70;
	ld.global.u32 	%r71, [%rd12+24];
	add.s32 	%r72, %r70, %r71;
	st.global.u32 	[%rd1], %r72;
	ld.global.u32 	%r73, [%rd12+28];
	add.s32 	%r84, %r72, %r73;
	st.global.u32 	[%rd1], %r84;
	add.s32 	%r87, %r87, 8;
$L__BB0_7:
	setp.eq.s32 	%p6, %r11, 0;
	@%p6 bra 	$L__BB0_13;
	and.b32  	%r16, %r26, 3;
	setp.lt.u32 	%p7, %r11, 4;
	@%p7 bra 	$L__BB0_10;
	mul.wide.u32 	%rd13, %r87, 4;
	add.s64 	%rd14, %rd2, %rd13;
	ld.global.u32 	%r74, [%rd14];
	add.s32 	%r75, %r84, %r74;
	st.global.u32 	[%rd1], %r75;
	ld.global.u32 	%r76, [%rd14+4];
	add.s32 	%r77, %r75, %r76;
	st.global.u32 	[%rd1], %r77;
	ld.global.u32 	%r78, [%rd14+8];
	add.s32 	%r79, %r77, %r78;
	st.global.u32 	[%rd1], %r79;
	ld.global.u32 	%r80, [%rd14+12];
	add.s32 	%r84, %r79, %r80;
	st.global.u32 	[%rd1], %r84;
	add.s32 	%r87, %r87, 4;
$L__BB0_10:
	setp.eq.s32 	%p8, %r16, 0;
	@%p8 bra 	$L__BB0_13;
	mul.wide.u32 	%rd15, %r87, 4;
	add.s64 	%rd17, %rd2, %rd15;
	neg.s32 	%r90, %r16;
$L__BB0_12:
	.pragma "nounroll";
	ld.global.u32 	%r81, [%rd17];
	add.s32 	%r84, %r84, %r81;
	st.global.u32 	[%rd1], %r84;
	add.s64 	%rd17, %rd17, 4;
	add.s32 	%r90, %r90, 1;
	setp.ne.s32 	%p9, %r90, 0;
	@%p9 bra 	$L__BB0_12;
$L__BB0_13:
	ret;

}


// ===== COMPILED SASS (sm_100) =====

	.target	sm_100

	.elftype	@"ET_EXEC"


//--------------------- .note.nv.tkinfo           --------------------------
	.section	.note.nv.tkinfo,"",@"SHT_NOTE"
	.sectionflags	@"SHF_NOTE_NV_TKINFO"
	.tkinfo
        /*0018*/ 	.word	0x00000002
        /*0030*/ 	.string	""
        /*0030*/ 	.string	"ptxas"
        /*0030*/ 	.string	"Cuda compilation tools, release 13.0, V13.0.88"
        /*0030*/ 	.string	"Build cuda_13.0.r13.0/compiler.36424714_0"
        /*0030*/ 	.string	"-arch sm_100 -m 64 "



//--------------------- .note.nv.cuinfo           --------------------------
	.section	.note.nv.cuinfo,"",@"SHT_NOTE"
	.sectionflags	@"SHF_NOTE_NV_CUINFO"
        /*0018*/ 	.short	0x0002
        /*001a*/ 	.short	0x0064
        /*001c*/ 	.short	0x0082
	.zero		2


//--------------------- .nv.info                  --------------------------
	.section	.nv.info,"",@"SHT_CUDA_INFO"
	.align	4


	//----- nvinfo : EIATTR_REGCOUNT
	.align		4
        /*0000*/ 	.byte	0x04, 0x2f
        /*0002*/ 	.short	(.L_1 - .L_0)
	.align		4
.L_0:
        /*0004*/ 	.word	index@(_Z17vector_sum_kernelPiiS_)
        /*0008*/ 	.word	0x00000014


	//----- nvinfo : EIATTR_FRAME_SIZE
	.align		4
.L_1:
        /*000c*/ 	.byte	0x04, 0x11
        /*000e*/ 	.short	(.L_3 - .L_2)
	.align		4
.L_2:
        /*0010*/ 	.word	index@(_Z17vector_sum_kernelPiiS_)
        /*0014*/ 	.word	0x00000000


	//----- nvinfo : EIATTR_MIN_STACK_SIZE
	.align		4
.L_3:
        /*0018*/ 	.byte	0x04, 0x12
        /*001a*/ 	.short	(.L_5 - .L_4)
	.align		4
.L_4:
        /*001c*/ 	.word	index@(_Z17vector_sum_kernelPiiS_)
        /*0020*/ 	.word	0x00000000
.L_5:


//--------------------- .nv.compat                --------------------------
	.section	.nv.compat,"",@"SHT_CUDA_COMPAT_INFO"
	.align	4
        /*0000*/ 	.byte	0x02, 0x09, 0x00, 0x00, 0x02, 0x02, 0x01, 0x00, 0x02, 0x05, 0x05, 0x00, 0x03, 0x07, 0x01, 0x01
        /*0010*/ 	.byte	0x02, 0x03, 0x00, 0x00, 0x02, 0x06, 0x01, 0x00, 0x04, 0x0b, 0x08, 0x00, 0x09, 0x00, 0x00, 0x00
        /*0020*/ 	.byte	0x00, 0x00, 0x00, 0x00


//--------------------- .nv.info._Z17vector_sum_kernelPiiS_ --------------------------
	.section	.nv.info._Z17vector_sum_kernelPiiS_,"",@"SHT_CUDA_INFO"
	.sectionflags	@""
	.align	4


	//----- nvinfo : EIATTR_CUDA_API_VERSION
	.align		4
        /*0000*/ 	.byte	0x04, 0x37
        /*0002*/ 	.short	(.L_7 - .L_6)
.L_6:
        /*0004*/ 	.word	0x00000082


	//----- nvinfo : EIATTR_KPARAM_INFO
	.align		4
.L_7:
        /*0008*/ 	.byte	0x04, 0x17
        /*000a*/ 	.short	(.L_9 - .L_8)
.L_8:
        /*000c*/ 	.word	0x00000000
        /*0010*/ 	.short	0x0002
        /*0012*/ 	.short	0x0010
        /*0014*/ 	.byte	0x00, 0xf5, 0x21, 0x00


	//----- nvinfo : EIATTR_KPARAM_INFO
	.align		4
.L_9:
        /*0018*/ 	.byte	0x04, 0x17
        /*001a*/ 	.short	(.L_11 - .L_10)
.L_10:
        /*001c*/ 	.word	0x00000000
        /*0020*/ 	.short	0x0001
        /*0022*/ 	.short	0x0008
        /*0024*/ 	.byte	0x00, 0xf0, 0x11, 0x00


	//----- nvinfo : EIATTR_KPARAM_INFO
	.align		4
.L_11:
        /*0028*/ 	.byte	0x04, 0x17
        /*002a*/ 	.short	(.L_13 - .L_12)
.L_12:
        /*002c*/ 	.word	0x00000000
        /*0030*/ 	.short	0x0000
        /*0032*/ 	.short	0x0000
        /*0034*/ 	.byte	0x00, 0xf5, 0x21, 0x00


	//----- nvinfo : EIATTR_SPARSE_MMA_MASK
	.align		4
.L_13:
        /*0038*/ 	.byte	0x03, 0x50
        /*003a*/ 	.short	0x0000


	//----- nvinfo : EIATTR_MAXREG_COUNT
	.align		4
        /*003c*/ 	.byte	0x03, 0x1b
        /*003e*/ 	.short	0x00ff


	//----- nvinfo : EIATTR_MERCURY_ISA_VERSION
	.align		4
        /*0040*/ 	.byte	0x03, 0x5f
        /*0042*/ 	.short	0x0101


	//----- nvinfo : EIATTR_VRC_CTA_INIT_COUNT
	.align		4
        /*0044*/ 	.byte	0x02, 0x4a
	.zero		1
	.zero		1


	//----- nvinfo : EIATTR_EXIT_INSTR_OFFSETS
	.align		4
        /*0048*/ 	.byte	0x04, 0x1c
        /*004a*/ 	.short	(.L_15 - .L_14)


	//   ....[0]....
.L_14:
        /*004c*/ 	.word	0x00000030


	//   ....[1]....
        /*0050*/ 	.word	0x000004a0


	//   ....[2]....
        /*0054*/ 	.word	0x000006a0


	//   ....[3]....
        /*0058*/ 	.word	0x000007e0


	//   ....[4]....
        /*005c*/ 	.word	0x000008a0


	//----- nvinfo : EIATTR_CBANK_PARAM_SIZE
	.align		4
.L_15:
        /*0060*/ 	.byte	0x03, 0x19
        /*0062*/ 	.short	0x0018


	//----- nvinfo : EIATTR_PARAM_CBANK
	.align		4
        /*0064*/ 	.byte	0x04, 0x0a
        /*0066*/ 	.short	(.L_17 - .L_16)
	.align		4
.L_16:
        /*0068*/ 	.word	index@(.nv.constant0._Z17vector_sum_kernelPiiS_)
        /*006c*/ 	.short	0x0380
        /*006e*/ 	.short	0x0018


	//----- nvinfo : EIATTR_SW_WAR
	.align		4
.L_17:
        /*0070*/ 	.byte	0x04, 0x36
        /*0072*/ 	.short	(.L_19 - .L_18)
.L_18:
        /*0074*/ 	.word	0x00000008
.L_19:


//--------------------- .nv.callgraph             --------------------------
	.section	.nv.callgraph,"",@"SHT_CUDA_CALLGRAPH"
	.align	4
	.sectionentsize	8
	.align		4
        /*0000*/ 	.word	0x00000000
	.align		4
        /*0004*/ 	.word	0xffffffff
	.align		4
        /*0008*/ 	.word	0x00000000
	.align		4
        /*000c*/ 	.word	0xfffffffe
	.align		4
        /*0010*/ 	.word	0x00000000
	.align		4
        /*0014*/ 	.word	0xfffffffd
	.align		4
        /*0018*/ 	.word	0x00000000
	.align		4
        /*001c*/ 	.word	0xfffffffc


//--------------------- .text._Z17vector_sum_kernelPiiS_ --------------------------
	.section	.text._Z17vector_sum_kernelPiiS_,"ax",@progbits
	.align	128
        .global         _Z17vector_sum_kernelPiiS_
        .type           _Z17vector_sum_kernelPiiS_,@function
        .size           _Z17vector_sum_kernelPiiS_,(.L_x_6 - _Z17vector_sum_kernelPiiS_)
        .other          _Z17vector_sum_kernelPiiS_,@"STO_CUDA_ENTRY STV_DEFAULT"
_Z17vector_sum_kernelPiiS_:
.text._Z17vector_sum_kernelPiiS_:
[----:B------:R-:W-:Y:S08]  /*0000*/  LDC R1, c[0x0][0x37c] ;  /* 0x0000df00ff017b82 */ /* 0x000ff00000000800 */
[----:B------:R-:W0:Y:S02]  /*0010*/  LDC R6, c[0x0][0x388] ;  /* 0x0000e200ff067b82 */ /* 0x000e240000000800 */
[----:B0-----:R-:W-:-:S13]  /*0020*/  ISETP.GE.AND P0, PT, R6, 0x1, PT ;  /* 0x000000010600780c */ /* 0x001fda0003f06270 */
[----:B------:R-:W-:Y:S05]  /*0030*/  @!P0 EXIT ;  /* 0x000000000000894d */ /* 0x000fea0003800000 */
[----:B------:R-:W0:Y:S01]  /*0040*/  LDC.64 R2, c[0x0][0x390] ;  /* 0x0000e400ff027b82 */ /* 0x000e220000000a00 */
[----:B------:R-:W0:Y:S01]  /*0050*/  LDCU.64 UR6, c[0x0][0x358] ;  /* 0x00006b00ff0677ac */ /* 0x000e220008000a00 */
[C---:B------:R-:W-:Y:S02]  /*0060*/  ISETP.GE.U32.AND P1, PT, R6.reuse, 0x10, PT ;  /* 0x000000100600780c */ /* 0x040fe40003f26070 */
[----:B------:R-:W-:Y:S01]  /*0070*/  LOP3.LUT R8, R6, 0xf, RZ, 0xc0, !PT ;  /* 0x0000000f06087812 */ /* 0x000fe200078ec0ff */
[----:B------:R-:W-:-:S03]  /*0080*/  IMAD.MOV.U32 R0, RZ, RZ, RZ ;  /* 0x000000ffff007224 */ /* 0x000fc600078e00ff */
[----:B------:R-:W-:Y:S01]  /*0090*/  ISETP.NE.AND P0, PT, R8, RZ, PT ;  /* 0x000000ff0800720c */ /* 0x000fe20003f05270 */
[----:B0-----:R0:W5:Y:S06]  /*00a0*/  LDG.E R9, desc[UR6][R2.64] ;  /* 0x0000000602097981 */ /* 0x00116c000c1e1900 */
[----:B------:R-:W-:Y:S06]  /*00b0*/  @!P1 BRA `(.L_x_0) ;  /* 0x0000000000f89947 */ /* 0x000fec0003800000 */
[----:B------:R-:W1:Y:S01]  /*00c0*/  LDCU.64 UR4, c[0x0][0x380] ;  /* 0x00007000ff0477ac */ /* 0x000e620008000a00 */
[----:B------:R-:W-:-:S05]  /*00d0*/  LOP3.LUT R0, R6, 0x7ffffff0, RZ, 0xc0, !PT ;  /* 0x7ffffff006007812 */ /* 0x000fca00078ec0ff */
[----:B------:R-:W-:Y:S01]  /*00e0*/  IMAD.MOV R7, RZ, RZ, -R0 ;  /* 0x000000ffff077224 */ /* 0x000fe200078e0a00 */
[----:B-1----:R-:W-:-:S04]  /*00f0*/  UIADD3 UR4, UP0, UPT, UR4, 0x20, URZ ;  /* 0x0000002004047890 */ /* 0x002fc8000ff1e0ff */
[----:B------:R-:W-:Y:S02]  /*0100*/  UIADD3.X UR5, UPT, UPT, URZ, UR5, URZ, UP0, !UPT ;  /* 0x00000005ff057290 */ /* 0x000fe400087fe4ff */
[----:B------:R-:W-:-:S04]  /*0110*/  MOV R10, UR4 ;  /* 0x00000004000a7c02 */ /* 0x000fc80008000f00 */
[----:B------:R-:W-:-:S07]  /*0120*/  IMAD.U32 R15, RZ, RZ, UR5 ;  /* 0x00000005ff0f7e24 */ /* 0x000fce000f8e00ff */
.L_x_1:
[----:B------:R-:W-:Y:S01]  /*0130*/  IMAD.MOV.U32 R4, RZ, RZ, R10 ;  /* 0x000000ffff047224 */ /* 0x000fe200078e000a */
[----:B------:R-:W-:-:S05]  /*0140*/  MOV R5, R15 ;  /* 0x0000000f00057202 */ /* 0x000fca0000000f00 */
[----:B------:R-:W2:Y:S02]  /*0150*/  LDG.E R10, desc[UR6][R4.64+-0x20] ;  /* 0xffffe006040a7981 */ /* 0x000ea4000c1e1900 */
[----:B--2-45:R-:W-:-:S05]  /*0160*/  IMAD.IADD R9, R10, 0x1, R9 ;  /* 0x000000010a097824 */ /* 0x034fca00078e0209 */
[----:B------:R1:W-:Y:S04]  /*0170*/  STG.E desc[UR6][R2.64], R9 ;  /* 0x0000000902007986 */ /* 0x0003e8000c101906 */
[----:B------:R-:W2:Y:S02]  /*0180*/  LDG.E R10, desc[UR6][R4.64+-0x1c] ;  /* 0xffffe406040a7981 */ /* 0x000ea4000c1e1900 */
[----:B--2---:R-:W-:-:S05]  /*0190*/  IMAD.IADD R11, R9, 0x1, R10 ;  /* 0x00000001090b7824 */ /* 0x004fca00078e020a */
[----:B------:R2:W-:Y:S04]  /*01a0*/  STG.E desc[UR6][R2.64], R11 ;  /* 0x0000000b02007986 */ /* 0x0005e8000c101906 */
[----:B------:R-:W3:Y:S02]  /*01b0*/  LDG.E R10, desc[UR6][R4.64+-0x18] ;  /* 0xffffe806040a7981 */ /* 0x000ee4000c1e1900 */
[----:B---3--:R-:W-:-:S05]  /*01c0*/  IADD3 R13, PT, PT, R11, R10, RZ ;  /* 0x0000000a0b0d7210 */ /* 0x008fca0007ffe0ff */
[----:B------:R3:W-:Y:S04]  /*01d0*/  STG.E desc[UR6][R2.64], R13 ;  /* 0x0000000d02007986 */ /* 0x0007e8000c101906 */
[----:B------:R-:W4:Y:S02]  /*01e0*/  LDG.E R10, desc[UR6][R4.64+-0x14] ;  /* 0xffffec06040a7981 */ /* 0x000f24000c1e1900 */
[----:B----4-:R-:W-:-:S05]  /*01f0*/  IMAD.IADD R15, R13, 0x1, R10 ;  /* 0x000000010d0f7824 */ /* 0x010fca00078e020a */
[----:B------:R4:W-:Y:S04]  /*0200*/  STG.E desc[UR6][R2.64], R15 ;  /* 0x0000000f02007986 */ /* 0x0009e8000c101906 */
[----:B------:R-:W1:Y:S02]  /*0210*/  LDG.E R10, desc[UR6][R4.64+-0x10] ;  /* 0xfffff006040a7981 */ /* 0x000e64000c1e1900 */
[----:B-1----:R-:W-:-:S05]  /*0220*/  IMAD.IADD R9, R15, 0x1, R10 ;  /* 0x000000010f097824 */ /* 0x002fca00078e020a */
[----:B------:R1:W-:Y:S04]  /*0230*/  STG.E desc[UR6][R2.64], R9 ;  /* 0x0000000902007986 */ /* 0x0003e8000c101906 */
[----:B------:R-:W2:Y:S02]  /*0240*/  LDG.E R10, desc[UR6][R4.64+-0xc] ;  /* 0xfffff406040a7981 */ /* 0x000ea4000c1e1900 */
[----:B--2---:R-:W-:-:S05]  /*0250*/  IADD3 R11, PT, PT, R9, R10, RZ ;  /* 0x0000000a090b7210 */ /* 0x004fca0007ffe0ff */
[----:B------:R2:W-:Y:S04]  /*0260*/  STG.E desc[UR6][R2.64], R11 ;  /* 0x0000000b02007986 */ /* 0x0005e8000c101906 */
[----:B------:R-:W3:Y:S02]  /*0270*/  LDG.E R10, desc[UR6][R4.64+-0x8] ;  /* 0xfffff806040a7981 */ /* 0x000ee4000c1e1900 */
[----:B---3--:R-:W-:-:S05]  /*0280*/  IMAD.IADD R13, R11, 0x1, R10 ;  /* 0x000000010b0d7824 */ /* 0x008fca00078e020a */
[----:B------:R3:W-:Y:S04]  /*0290*/  STG.E desc[UR6][R2.64], R13 ;  /* 0x0000000d02007986 */ /* 0x0007e8000c101906 */
[----:B------:R-:W4:Y:S02]  /*02a0*/  LDG.E R10, desc[UR6][R4.64+-0x4] ;  /* 0xfffffc06040a7981 */ /* 0x000f24000c1e1900 */
[----:B----4-:R-:W-:-:S05]  /*02b0*/  IMAD.IADD R15, R13, 0x1, R10 ;  /* 0x000000010d0f7824 */ /* 0x010fca00078e020a */
[----:B------:R4:W-:Y:S04]  /*02c0*/  STG.E desc[UR6][R2.64], R15 ;  /* 0x0000000f02007986 */ /* 0x0009e8000c101906 */
[----:B------:R-:W1:Y:S02]  /*02d0*/  LDG.E R10, desc[UR6][R4.64] ;  /* 0x00000006040a7981 */ /* 0x000e64000c1e1900 */
[----:B-1----:R-:W-:-:S05]  /*02e0*/  IADD3 R9, PT, PT, R15, R10, RZ ;  /* 0x0000000a0f097210 */ /* 0x002fca0007ffe0ff */
[----:B------:R-:W-:Y:S04]  /*02f0*/  STG.E desc[UR6][R2.64], R9 ;  /* 0x0000000902007986 */ /* 0x000fe8000c101906 */
[----:B------:R-:W2:Y:S02]  /*0300*/  LDG.E R10, desc[UR6][R4.64+0x4] ;  /* 0x00000406040a7981 */ /* 0x000ea4000c1e1900 */
[----:B--2---:R-:W-:-:S05]  /*0310*/  IMAD.IADD R11, R9, 0x1, R10 ;  /* 0x00000001090b7824 */ /* 0x004fca00078e020a */
[----:B------:R1:W-:Y:S04]  /*0320*/  STG.E desc[UR6][R2.64], R11 ;  /* 0x0000000b02007986 */ /* 0x0003e8000c101906 */
[----:B------:R-:W3:Y:S02]  /*0330*/  LDG.E R10, desc[UR6][R4.64+0x8] ;  /* 0x00000806040a7981 */ /* 0x000ee4000c1e1900 */
[----:B---3--:R-:W-:-:S05]  /*0340*/  IMAD.IADD R13, R11, 0x1, R10 ;  /* 0x000000010b0d7824 */ /* 0x008fca00078e020a */
[----:B------:R2:W-:Y:S04]  /*0350*/  STG.E desc[UR6][R2.64], R13 ;  /* 0x0000000d02007986 */ /* 0x0005e8000c101906 */
[----:B------:R-:W4:Y:S02]  /*0360*/  LDG.E R10, desc[UR6][R4.64+0xc] ;  /* 0x00000c06040a7981 */ /* 0x000f24000c1e1900 */
[----:B----4-:R-:W-:-:S05]  /*0370*/  IADD3 R15, PT, PT, R13, R10, RZ ;  /* 0x0000000a0d0f7210 */ /* 0x010fca0007ffe0ff */
[----:B------:R3:W-:Y:S04]  /*0380*/  STG.E desc[UR6][R2.64], R15 ;  /* 0x0000000f02007986 */ /* 0x0007e8000c101906 */
[----:B------:R-:W4:Y:S02]  /*0390*/  LDG.E R10, desc[UR6][R4.64+0x10] ;  /* 0x00001006040a7981 */ /* 0x000f24000c1e1900 */
[----:B----4-:R-:W-:-:S05]  /*03a0*/  IMAD.IADD R17, R15, 0x1, R10 ;  /* 0x000000010f117824 */ /* 0x010fca00078e020a */
[----:B------:R4:W-:Y:S04]  /*03b0*/  STG.E desc[UR6][R2.64], R17 ;  /* 0x0000001102007986 */ /* 0x0009e8000c101906 */
[----:B------:R-:W1:Y:S02]  /*03c0*/  LDG.E R10, desc[UR6][R4.64+0x14] ;  /* 0x00001406040a7981 */ /* 0x000e64000c1e1900 */
[----:B-1----:R-:W-:-:S05]  /*03d0*/  IMAD.IADD R11, R17, 0x1, R10 ;  /* 0x00000001110b7824 */ /* 0x002fca00078e020a */
[----:B------:R4:W-:Y:S04]  /*03e0*/  STG.E desc[UR6][R2.64], R11 ;  /* 0x0000000b02007986 */ /* 0x0009e8000c101906 */
[----:B------:R-:W2:Y:S01]  /*03f0*/  LDG.E R10, desc[UR6][R4.64+0x18] ;  /* 0x00001806040a7981 */ /* 0x000ea2000c1e1900 */
[----:B------:R-:W-:Y:S01]  /*0400*/  VIADD R7, R7, 0x10 ;  /* 0x0000001007077836 */ /* 0x000fe20000000000 */
[----:B--2---:R-:W-:-:S05]  /*0410*/  IADD3 R13, PT, PT, R11, R10, RZ ;  /* 0x0000000a0b0d7210 */ /* 0x004fca0007ffe0ff */
[----:B------:R4:W-:Y:S04]  /*0420*/  STG.E desc[UR6][R2.64], R13 ;  /* 0x0000000d02007986 */ /* 0x0009e8000c101906 */
[----:B------:R-:W2:Y:S01]  /*0430*/  LDG.E R10, desc[UR6][R4.64+0x1c] ;  /* 0x00001c06040a7981 */ /* 0x000ea2000c1e1900 */
[----:B------:R-:W-:Y:S01]  /*0440*/  ISETP.NE.AND P1, PT, R7, RZ, PT ;  /* 0x000000ff0700720c */ /* 0x000fe20003f25270 */
[----:B--2---:R-:W-:Y:S01]  /*0450*/  IMAD.IADD R9, R13, 0x1, R10 ;  /* 0x000000010d097824 */ /* 0x004fe200078e020a */
[----:B------:R-:W-:-:S04]  /*0460*/  IADD3 R10, P2, PT, R4, 0x40, RZ ;  /* 0x00000040040a7810 */ /* 0x000fc80007f5e0ff */
[----:B------:R4:W-:Y:S01]  /*0470*/  STG.E desc[UR6][R2.64], R9 ;  /* 0x0000000902007986 */ /* 0x0009e2000c101906 */
[----:B---3--:R-:W-:-:S06]  /*0480*/  IADD3.X R15, PT, PT, RZ, R5, RZ, P2, !PT ;  /* 0x00000005ff0f7210 */ /* 0x008fcc00017fe4ff */
[----:B------:R-:W-:Y:S05]  /*0490*/  @P1 BRA `(.L_x_1) ;  /* 0xfffffffc00241947 */ /* 0x000fea000383ffff */
.L_x_0:
[----:B------:R-:W-:Y:S05]  /*04a0*/  @!P0 EXIT ;  /* 0x000000000000894d */ /* 0x000fea0003800000 */
[----:B------:R-:W-:Y:S02]  /*04b0*/  ISETP.GE.U32.AND P0, PT, R8, 0x8, PT ;  /* 0x000000080800780c */ /* 0x000fe40003f06070 */
[----:B------:R-:W-:-:S04]  /*04c0*/  LOP3.LUT R10, R6, 0x7, RZ, 0xc0, !PT ;  /* 0x00000007060a7812 */ /* 0x000fc800078ec0ff */
[----:B------:R-:W-:-:S07]  /*04d0*/  ISETP.NE.AND P1, PT, R10, RZ, PT ;  /* 0x000000ff0a00720c */ /* 0x000fce0003f25270 */
[----:B------:R-:W-:Y:S06]  /*04e0*/  @!P0 BRA `(.L_x_2) ;  /* 0x00000000006c8947 */ /* 0x000fec0003800000 */
[----:B------:R-:W1:Y:S02]  /*04f0*/  LDC.64 R4, c[0x0][0x380] ;  /* 0x0000e000ff047b82 */ /* 0x000e640000000a00 */
[----:B-1----:R-:W-:-:S05]  /*0500*/  IMAD.WIDE.U32 R4, R0, 0x4, R4 ;  /* 0x0000000400047825 */ /* 0x002fca00078e0004 */
[----:B------:R-:W4:Y:S02]  /*0510*/  LDG.E R8, desc[UR6][R4.64] ;  /* 0x0000000604087981 */ /* 0x000f24000c1e1900 */
[----:B----45:R-:W-:-:S05]  /*0520*/  IMAD.IADD R9, R9, 0x1, R8 ;  /* 0x0000000109097824 */ /* 0x030fca00078e0208 */
[----:B------:R-:W-:Y:S04]  /*0530*/  STG.E desc[UR6][R2.64], R9 ;  /* 0x0000000902007986 */ /* 0x000fe8000c101906 */
[----:B------:R-:W2:Y:S02]  /*0540*/  LDG.E R8, desc[UR6][R4.64+0x4] ;  /* 0x0000040604087981 */ /* 0x000ea4000c1e1900 */
[----:B--2---:R-:W-:-:S05]  /*0550*/  IMAD.IADD R7, R9, 0x1, R8 ;  /* 0x0000000109077824 */ /* 0x004fca00078e0208 */
        /* <DEDUP_REMOVED lines=12> */
[----:B------:R3:W-:Y:S04]  /*0620*/  STG.E desc[UR6][R2.64], R7 ;  /* 0x0000000702007986 */ /* 0x0007e8000c101906 */
[----:B------:R-:W2:Y:S02]  /*0630*/  LDG.E R8, desc[UR6][R4.64+0x18] ;  /* 0x0000180604087981 */ /* 0x000ea4000c1e1900 */
[----:B--2---:R-:W-:-:S05]  /*0640*/  IMAD.IADD R11, R7, 0x1, R8 ;  /* 0x00000001070b7824 */ /* 0x004fca00078e0208 */
[----:B------:R3:W-:Y:S04]  /*0650*/  STG.E desc[UR6][R2.64], R11 ;  /* 0x0000000b02007986 */ /* 0x0007e8000c101906 */
[----:B------:R-:W2:Y:S01]  /*0660*/  LDG.E R8, desc[UR6][R4.64+0x1c] ;  /* 0x00001c0604087981 */ /* 0x000ea2000c1e1900 */
[----:B------:R-:W-:Y:S01]  /*0670*/  VIADD R0, R0, 0x8 ;  /* 0x0000000800007836 */ /* 0x000fe20000000000 */
[----:B--2---:R-:W-:-:S05]  /*0680*/  IADD3 R9, PT, PT, R11, R8, RZ ;  /* 0x000000080b097210 */ /* 0x004fca0007ffe0ff */
[----:B------:R3:W-:Y:S02]  /*0690*/  STG.E desc[UR6][R2.64], R9 ;  /* 0x0000000902007986 */ /* 0x0007e4000c101906 */
.L_x_2:
[----:B------:R-:W-:Y:S05]  /*06a0*/  @!P1 EXIT ;  /* 0x000000000000994d */ /* 0x000fea0003800000 */
[----:B------:R-:W-:Y:S02]  /*06b0*/  ISETP.GE.U32.AND P0, PT, R10, 0x4, PT ;  /* 0x000000040a00780c */ /* 0x000fe40003f06070 */
[----:B------:R-:W-:-:S04]  /*06c0*/  LOP3.LUT R6, R6, 0x3, RZ, 0xc0, !PT ;  /* 0x0000000306067812 */ /* 0x000fc800078ec0ff */
[----:B------:R-:W-:-:S07]  /*06d0*/  ISETP.NE.AND P1, PT, R6, RZ, PT ;  /* 0x000000ff0600720c */ /* 0x000fce0003f25270 */
[----:B------:R-:W-:Y:S06]  /*06e0*/  @!P0 BRA `(.L_x_3) ;  /* 0x00000000003c8947 */ /* 0x000fec0003800000 */
[----:B------:R-:W1:Y:S02]  /*06f0*/  LDC.64 R4, c[0x0][0x380] ;  /* 0x0000e000ff047b82 */ /* 0x000e640000000a00 */
[----:B-1----:R-:W-:-:S05]  /*0700*/  IMAD.WIDE.U32 R4, R0, 0x4, R4 ;  /* 0x0000000400047825 */ /* 0x002fca00078e0004 */
[----:B------:R-:W3:Y:S02]  /*0710*/  LDG.E R8, desc[UR6][R4.64] ;  /* 0x0000000604087981 */ /* 0x000ee4000c1e1900 */
[----:B---3-5:R-:W-:-:S05]  /*0720*/  IADD3 R7, PT, PT, R9, R8, RZ ;  /* 0x0000000809077210 */ /* 0x028fca0007ffe0ff */
[----:B------:R1:W-:Y:S04]  /*0730*/  STG.E desc[UR6][R2.64], R7 ;  /* 0x0000000702007986 */ /* 0x0003e8000c101906 */
[----:B------:R-:W4:Y:S02]  /*0740*/  LDG.E R8, desc[UR6][R4.64+0x4] ;  /* 0x0000040604087981 */ /* 0x000f24000c1e1900 */
[----:B----4-:R-:W-:-:S05]  /*0750*/  IMAD.IADD R11, R7, 0x1, R8 ;  /* 0x00000001070b7824 */ /* 0x010fca00078e0208 */
[----:B------:R1:W-:Y:S04]  /*0760*/  STG.E desc[UR6][R2.64], R11 ;  /* 0x0000000b02007986 */ /* 0x0003e8000c101906 */
[----:B------:R-:W2:Y:S02]  /*0770*/  LDG.E R8, desc[UR6][R4.64+0x8] ;  /* 0x0000080604087981 */ /* 0x000ea4000c1e1900 */
[----:B--2---:R-:W-:-:S05]  /*0780*/  IADD3 R13, PT, PT, R11, R8, RZ ;  /* 0x000000080b0d7210 */ /* 0x004fca0007ffe0ff */
[----:B------:R1:W-:Y:S04]  /*0790*/  STG.E desc[UR6][R2.64], R13 ;  /* 0x0000000d02007986 */ /* 0x0003e8000c101906 */
[----:B------:R-:W2:Y:S01]  /*07a0*/  LDG.E R8, desc[UR6][R4.64+0xc] ;  /* 0x00000c0604087981 */ /* 0x000ea2000c1e1900 */
[----:B------:R-:W-:Y:S01]  /*07b0*/  IADD3 R0, PT, PT, R0, 0x4, RZ ;  /* 0x0000000400007810 */ /* 0x000fe20007ffe0ff */
[----:B--2---:R-:W-:-:S05]  /*07c0*/  IMAD.IADD R9, R13, 0x1, R8 ;  /* 0x000000010d097824 */ /* 0x004fca00078e0208 */
[----:B------:R1:W-:Y:S02]  /*07d0*/  STG.E desc[UR6][R2.64], R9 ;  /* 0x0000000902007986 */ /* 0x0003e4000c101906 */
.L_x_3:
[----:B------:R-:W-:Y:S05]  /*07e0*/  @!P1 EXIT ;  /* 0x000000000000994d */ /* 0x000fea0003800000 */
[----:B------:R-:W2:Y:S01]  /*07f0*/  LDC.64 R4, c[0x0][0x380] ;  /* 0x0000e000ff047b82 */ /* 0x000ea20000000a00 */
[----:B------:R-:W-:Y:S02]  /*0800*/  IMAD.MOV R6, RZ, RZ, -R6 ;  /* 0x000000ffff067224 */ /* 0x000fe400078e0a06 */
[----:B--2---:R-:W-:-:S07]  /*0810*/  IMAD.WIDE.U32 R4, R0, 0x4, R4 ;  /* 0x0000000400047825 */ /* 0x004fce00078e0004 */
.L_x_4:
[----:B--2---:R2:W1:Y:S01]  /*0820*/  LDG.E R0, desc[UR6][R4.64] ;  /* 0x0000000604007981 */ /* 0x004462000c1e1900 */
[----:B------:R-:W-:-:S05]  /*0830*/  VIADD R6, R6, 0x1 ;  /* 0x0000000106067836 */ /* 0x000fca0000000000 */
[----:B------:R-:W-:Y:S02]  /*0840*/  ISETP.NE.AND P0, PT, R6, RZ, PT ;  /* 0x000000ff0600720c */ /* 0x000fe40003f05270 */
[----:B--2---:R-:W-:-:S04]  /*0850*/  IADD3 R4, P1, PT, R4, 0x4, RZ ;  /* 0x0000000404047810 */ /* 0x004fc80007f3e0ff */
[----:B------:R-:W-:Y:S02]  /*0860*/  IADD3.X R5, PT, PT, RZ, R5, RZ, P1, !PT ;  /* 0x00000005ff057210 */ /* 0x000fe40000ffe4ff */
[----:B-1-345:R-:W-:-:S05]  /*0870*/  IADD3 R9, PT, PT, R0, R9, RZ ;  /* 0x0000000900097210 */ /* 0x03afca0007ffe0ff */
[----:B------:R2:W-:Y:S01]  /*0880*/  STG.E desc[UR6][R2.64], R9 ;  /* 0x0000000902007986 */ /* 0x0005e2000c101906 */
[----:B------:R-:W-:Y:S05]  /*0890*/  @P0 BRA `(.L_x_4) ;  /* 0xfffffffc00e00947 */ /* 0x000fea000383ffff */
[----:B------:R-:W-:Y:S05]  /*08a0*/  EXIT ;  /* 0x000000000000794d */ /* 0x000fea0003800000 */
.L_x_5:
[----:B------:R-:W-:-:S00]  /*08b0*/  BRA `(.L_x_5) ;  /* 0xfffffffc00fc7947 */ /* 0x000fc0000383ffff */
[----:B------:R-:W-:-:S00]  /*08c0*/  NOP ;  /* 0x0000000000007918 */ /* 0x000fc00000000000 */
        /* <DEDUP_REMOVED lines=11> */
.L_x_6:


//--------------------- .nv.shared.reserved.0     --------------------------
	.section	.nv.shared.reserved.0,"aw",@nobits
	.weak		__nv_reservedSMEM_offset_0_alias
	.size		__nv_reservedSMEM_offset_0_alias, 0, 64
	.other		__nv_reservedSMEM_offset_0_alias,@"STO_CUDA_RESERVED_SHARED STV_DEFAULT"
__nv_reservedSMEM_offset_0_alias:
	.zero		0
	.zero		64


//--------------------- .nv.constant0._Z17vector_sum_kernelPiiS_ --------------------------
	.section	.nv.constant0._Z17vector_sum_kernelPiiS_,"a",@progbits
	.sectionflags	@""
	.align	4
.nv.constant0._Z17vector_sum_kernelPiiS_:
	.zero		920


//--------------------- SYMBOLS --------------------------

	.type		.nv.reservedSmem.offset0,@object
	.size		.nv.reservedSmem.offset0,0x4
